//
// Generated by NVIDIA NVVM Compiler
//
// Compiler Build ID: CL-36424714
// Cuda compilation tools, release 13.0, V13.0.88
// Based on NVVM 20.0.0
//

.version 9.0
.target sm_100
.address_size 64

	// .globl	_Z6kernelv
.global .attribute(.managed) .align 4 .b8 managed_arr[4194304];
.global .align 4 .b8 __cudart_i2opi_f[24] = {65, 144, 67, 60, 153, 149, 98, 219, 192, 221, 52, 245, 209, 87, 39, 252, 41, 21, 68, 78, 110, 131, 249, 162};

.visible .entry _Z6kernelv()
{
	.local .align 4 .b8 	__local_depot0[28];
	.reg .b64 	%SP;
	.reg .b64 	%SPL;
	.reg .pred 	%p<9>;
	.reg .b32 	%r<45>;
	.reg .b32 	%f<30>;
	.reg .b64 	%rd<24>;
	.reg .b64 	%fd<6>;

	mov.u64 	%SPL, __local_depot0;
	add.u64 	%rd1, %SPL, 0;
	mov.u32 	%r16, %ctaid.x;
	mov.u32 	%r17, %ntid.x;
	mov.u32 	%r18, %tid.x;
	mad.lo.s32 	%r1, %r16, %r17, %r18;
	cvt.rn.f32.s32 	%f7, %r1;
	cvt.f64.f32 	%fd1, %f7;
	mul.f64 	%fd2, %fd1, 0d401921FB4D12D84A;
	mul.f64 	%fd3, %fd2, 0d3EB0000000000000;
	cvt.rn.f32.f64 	%f8, %fd3;
	sqrt.rn.f32 	%f1, %f8;
	mul.f32 	%f9, %f1, 0f3F22F983;
	cvt.rni.s32.f32 	%r44, %f9;
	cvt.rn.f32.s32 	%f10, %r44;
	fma.rn.f32 	%f11, %f10, 0fBFC90FDA, %f1;
	fma.rn.f32 	%f12, %f10, 0fB3A22168, %f11;
	fma.rn.f32 	%f29, %f10, 0fA7C234C5, %f12;
	abs.f32 	%f3, %f1;
	setp.ltu.f32 	%p1, %f3, 0f47CE4780;
	@%p1 bra 	$L__BB0_8;
	setp.neu.f32 	%p2, %f3, 0f7F800000;
	@%p2 bra 	$L__BB0_3;
	mov.f32 	%f15, 0f00000000;
	mul.rn.f32 	%f29, %f1, %f15;
	mov.b32 	%r44, 0;
	bra.uni 	$L__BB0_8;
$L__BB0_3:
	mov.b32 	%r3, %f1;
	shl.b32 	%r20, %r3, 8;
	or.b32  	%r4, %r20, -2147483648;
	mov.b64 	%rd23, 0;
	mov.b32 	%r41, 0;
	mov.u64 	%rd21, __cudart_i2opi_f;
	mov.u64 	%rd22, %rd1;
$L__BB0_4:
	.pragma "nounroll";
	ld.global.nc.u32 	%r21, [%rd21];
	mad.wide.u32 	%rd12, %r21, %r4, %rd23;
	shr.u64 	%rd23, %rd12, 32;
	st.local.u32 	[%rd22], %rd12;
	add.s32 	%r41, %r41, 1;
	add.s64 	%rd22, %rd22, 4;
	add.s64 	%rd21, %rd21, 4;
	setp.ne.s32 	%p3, %r41, 6;
	@%p3 bra 	$L__BB0_4;
	shr.u32 	%r22, %r3, 23;
	st.local.u32 	[%rd1+24], %rd23;
	and.b32  	%r7, %r22, 31;
	and.b32  	%r23, %r22, 224;
	add.s32 	%r24, %r23, -128;
	shr.u32 	%r25, %r24, 5;
	mul.wide.u32 	%rd13, %r25, 4;
	sub.s64 	%rd8, %rd1, %rd13;
	ld.local.u32 	%r42, [%rd8+24];
	ld.local.u32 	%r43, [%rd8+20];
	setp.eq.s32 	%p4, %r7, 0;
	@%p4 bra 	$L__BB0_7;
	shf.l.wrap.b32 	%r42, %r43, %r42, %r7;
	ld.local.u32 	%r26, [%rd8+16];
	shf.l.wrap.b32 	%r43, %r26, %r43, %r7;
$L__BB0_7:
	shr.u32 	%r27, %r42, 30;
	shf.l.wrap.b32 	%r28, %r43, %r42, 2;
	shl.b32 	%r29, %r43, 2;
	shr.u32 	%r30, %r28, 31;
	add.s32 	%r31, %r30, %r27;
	neg.s32 	%r32, %r31;
	setp.lt.s32 	%p5, %r3, 0;
	selp.b32 	%r44, %r32, %r31, %p5;
	xor.b32  	%r33, %r28, %r3;
	shr.s32 	%r34, %r28, 31;
	xor.b32  	%r35, %r34, %r28;
	xor.b32  	%r36, %r34, %r29;
	cvt.u64.u32 	%rd14, %r35;
	shl.b64 	%rd15, %rd14, 32;
	cvt.u64.u32 	%rd16, %r36;
	or.b64  	%rd17, %rd15, %rd16;
	cvt.rn.f64.s64 	%fd4, %rd17;
	mul.f64 	%fd5, %fd4, 0d3BF921FB54442D19;
	cvt.rn.f32.f64 	%f13, %fd5;
	neg.f32 	%f14, %f13;
	setp.lt.s32 	%p6, %r33, 0;
	selp.f32 	%f29, %f14, %f13, %p6;
$L__BB0_8:
	mul.rn.f32 	%f16, %f29, %f29;
	and.b32  	%r38, %r44, 1;
	setp.eq.b32 	%p7, %r38, 1;
	selp.f32 	%f17, 0f3F800000, %f29, %p7;
	fma.rn.f32 	%f18, %f16, %f17, 0f00000000;
	fma.rn.f32 	%f19, %f16, 0f37CBAC00, 0fBAB607ED;
	selp.f32 	%f20, %f19, 0fB94D4153, %p7;
	selp.f32 	%f21, 0f3D2AAABB, 0f3C0885E4, %p7;
	fma.rn.f32 	%f22, %f20, %f16, %f21;
	selp.f32 	%f23, 0fBEFFFFFF, 0fBE2AAAA8, %p7;
	fma.rn.f32 	%f24, %f22, %f16, %f23;
	fma.rn.f32 	%f25, %f24, %f18, %f17;
	and.b32  	%r39, %r44, 2;
	setp.eq.s32 	%p8, %r39, 0;
	mov.f32 	%f26, 0f00000000;
	sub.f32 	%f27, %f26, %f25;
	selp.f32 	%f28, %f25, %f27, %p8;
	cvt.rzi.s32.f32 	%r40, %f28;
	mul.wide.s32 	%rd18, %r1, 4;
	mov.u64 	%rd19, managed_arr;
	add.s64 	%rd20, %rd19, %rd18;
	st.global.u32 	[%rd20], %r40;
	ret;

}


// ===== COMPILED SASS (sm_100) =====

	.target	sm_100

	.elftype	@"ET_EXEC"


//--------------------- .note.nv.tkinfo           --------------------------
	.section	.note.nv.tkinfo,"",@"SHT_NOTE"
	.sectionflags	@"SHF_NOTE_NV_TKINFO"
	.tkinfo
        /*0018*/ 	.word	0x00000002
        /*0030*/ 	.string	""
        /*0030*/ 	.string	"ptxas"
        /*0030*/ 	.string	"Cuda compilation tools, release 13.0, V13.0.88"
        /*0030*/ 	.string	"Build cuda_13.0.r13.0/compiler.36424714_0"
        /*0030*/ 	.string	"-arch sm_100 -m 64 "



//--------------------- .note.nv.cuinfo           --------------------------
	.section	.note.nv.cuinfo,"",@"SHT_NOTE"
	.sectionflags	@"SHF_NOTE_NV_CUINFO"
        /*0018*/ 	.short	0x0002
        /*001a*/ 	.short	0x0064
        /*001c*/ 	.short	0x0082
	.zero		2


//--------------------- .nv.info                  --------------------------
	.section	.nv.info,"",@"SHT_CUDA_INFO"
	.align	4


	//----- nvinfo : EIATTR_REGCOUNT
	.align		4
        /*0000*/ 	.byte	0x04, 0x2f
        /*0002*/ 	.short	(.L_3 - .L_2)
	.align		4
.L_2:
        /*0004*/ 	.word	index@(_Z6kernelv)
        /*0008*/ 	.word	0x00000010


	//----- nvinfo : EIATTR_FRAME_SIZE
	.align		4
.L_3:
        /*000c*/ 	.byte	0x04, 0x11
        /*000e*/ 	.short	(.L_5 - .L_4)
	.align		4
.L_4:
        /*0010*/ 	.word	index@($__internal_0_$__cuda_sm20_sqrt_rn_f32_slowpath)
        /*0014*/ 	.word	0x00000020


	//----- nvinfo : EIATTR_FRAME_SIZE
	.align		4
.L_5:
        /*0018*/ 	.byte	0x04, 0x11
        /*001a*/ 	.short	(.L_7 - .L_6)
	.align		4
.L_6:
        /*001c*/ 	.word	index@(_Z6kernelv)
        /*0020*/ 	.word	0x00000020


	//----- nvinfo : EIATTR_MIN_STACK_SIZE
	.align		4
.L_7:
        /*0024*/ 	.byte	0x04, 0x12
        /*0026*/ 	.short	(.L_9 - .L_8)
	.align		4
.L_8:
        /*0028*/ 	.word	index@(_Z6kernelv)
        /*002c*/ 	.word	0x00000020
.L_9:


//--------------------- .nv.compat                --------------------------
	.section	.nv.compat,"",@"SHT_CUDA_COMPAT_INFO"
	.align	4
        /*0000*/ 	.byte	0x02, 0x09, 0x00, 0x00, 0x02, 0x02, 0x01, 0x00, 0x02, 0x05, 0x05, 0x00, 0x03, 0x07, 0x01, 0x01
        /*0010*/ 	.byte	0x02, 0x03, 0x00, 0x00, 0x02, 0x06, 0x01, 0x00, 0x04, 0x0b, 0x08, 0x00, 0x01, 0x00, 0x00, 0x00
        /*0020*/ 	.byte	0x00, 0x00, 0x00, 0x00


//--------------------- .nv.info._Z6kernelv       --------------------------
	.section	.nv.info._Z6kernelv,"",@"SHT_CUDA_INFO"
	.sectionflags	@""
	.align	4


	//----- nvinfo : EIATTR_CUDA_API_VERSION
	.align		4
        /*0000*/ 	.byte	0x04, 0x37
        /*0002*/ 	.short	(.L_11 - .L_10)
.L_10:
        /*0004*/ 	.word	0x00000082


	//----- nvinfo : EIATTR_SPARSE_MMA_MASK
	.align		4
.L_11:
        /*0008*/ 	.byte	0x03, 0x50
        /*000a*/ 	.short	0x0000


	//----- nvinfo : EIATTR_MAXREG_COUNT
	.align		4
        /*000c*/ 	.byte	0x03, 0x1b
        /*000e*/ 	.short	0x00ff


	//----- nvinfo : EIATTR_MERCURY_ISA_VERSION
	.align		4
        /*0010*/ 	.byte	0x03, 0x5f
        /*0012*/ 	.short	0x0101


	//----- nvinfo : EIATTR_VRC_CTA_INIT_COUNT
	.align		4
        /*0014*/ 	.byte	0x02, 0x4a
	.zero		1
	.zero		1


	//----- nvinfo : EIATTR_EXIT_INSTR_OFFSETS
	.align		4
        /*0018*/ 	.byte	0x04, 0x1c
        /*001a*/ 	.short	(.L_13 - .L_12)


	//   ....[0]....
.L_12:
        /*001c*/ 	.word	0x00000730


	//----- nvinfo : EIATTR_CRS_STACK_SIZE
	.align		4
.L_13:
        /*0020*/ 	.byte	0x04, 0x1e
        /*0022*/ 	.short	(.L_15 - .L_14)
.L_14:
        /*0024*/ 	.word	0x00000000


	//----- nvinfo : EIATTR_SW_WAR
	.align		4
.L_15:
        /*0028*/ 	.byte	0x04, 0x36
        /*002a*/ 	.short	(.L_17 - .L_16)
.L_16:
        /*002c*/ 	.word	0x00000008
.L_17:


//--------------------- .nv.callgraph             --------------------------
	.section	.nv.callgraph,"",@"SHT_CUDA_CALLGRAPH"
	.align	4
	.sectionentsize	8
	.align		4
        /*0000*/ 	.word	0x00000000
	.align		4
        /*0004*/ 	.word	0xffffffff
	.align		4
        /*0008*/ 	.word	0x00000000
	.align		4
        /*000c*/ 	.word	0xfffffffe
	.align		4
        /*0010*/ 	.word	0x00000000
	.align		4
        /*0014*/ 	.word	0xfffffffd
	.align		4
        /*0018*/ 	.word	0x00000000
	.align		4
        /*001c*/ 	.word	0xfffffffc


//--------------------- .nv.constant4             --------------------------
	.section	.nv.constant4,"a",@progbits
	.align	8
	.align		8
.nv.constant4:
        /*0000*/ 	.dword	managed_arr
	.align		8
        /*0008*/ 	.dword	__cudart_i2opi_f


//--------------------- .text._Z6kernelv          --------------------------
	.section	.text._Z6kernelv,"ax",@progbits
	.align	128
        .global         _Z6kernelv
        .type           _Z6kernelv,@function
        .size           _Z6kernelv,(.L_x_9 - _Z6kernelv)
        .other          _Z6kernelv,@"STO_CUDA_ENTRY STV_DEFAULT"
_Z6kernelv:
.text._Z6kernelv:
[----:B------:R-:W0:Y:S01]  /*0000*/  LDC R1, c[0x0][0x37c] ;  /* 0x0000df00ff017b82 */ /* 0x000e220000000800 */
[----:B------:R-:W1:Y:S07]  /*0010*/  S2R R0, SR_TID.X ;  /* 0x0000000000007919 */ /* 0x000e6e0000002100 */
[----:B------:R-:W1:Y:S01]  /*0020*/  S2UR UR4, SR_CTAID.X ;  /* 0x00000000000479c3 */ /* 0x000e620000002500 */
[----:B------:R-:W-:Y:S01]  /*0030*/  UMOV UR5, 0x401921fb ;  /* 0x401921fb00057882 */ /* 0x000fe20000000000 */
[----:B------:R-:W-:Y:S01]  /*0040*/  BSSY.RECONVERGENT B0, `(.L_x_0) ;  /* 0x0000017000007945 */ /* 0x000fe20003800200 */
[----:B0-----:R-:W-:-:S05]  /*0050*/  VIADD R1, R1, 0xffffffe0 ;  /* 0xffffffe001017836 */ /* 0x001fca0000000000 */
[----:B------:R-:W1:Y:S02]  /*0060*/  LDC R5, c[0x0][0x360] ;  /* 0x0000d800ff057b82 */ /* 0x000e640000000800 */
[----:B-1----:R-:W-:Y:S01]  /*0070*/  IMAD R5, R5, UR4, R0 ;  /* 0x0000000405057c24 */ /* 0x002fe2000f8e0200 */
[----:B------:R-:W-:-:S04]  /*0080*/  UMOV UR4, 0x4d12d84a ;  /* 0x4d12d84a00047882 */ /* 0x000fc80000000000 */
[----:B------:R-:W-:-:S04]  /*0090*/  I2FP.F32.S32 R0, R5 ;  /* 0x0000000500007245 */ /* 0x000fc80000201400 */
[----:B------:R-:W0:Y:S02]  /*00a0*/  F2F.F64.F32 R2, R0 ;  /* 0x0000000000027310 */ /* 0x000e240000201800 */
[----:B0-----:R-:W-:-:S08]  /*00b0*/  DMUL R2, R2, UR4 ;  /* 0x0000000402027c28 */ /* 0x001fd00008000000 */
[----:B------:R-:W-:-:S10]  /*00c0*/  DMUL R2, R2, 9.5367431640625e-07 ;  /* 0x3eb0000002027828 */ /* 0x000fd40000000000 */
[----:B------:R-:W0:Y:S02]  /*00d0*/  F2F.F32.F64 R2, R2 ;  /* 0x0000000200027310 */ /* 0x000e240000301000 */
[----:B0-----:R-:W-:-:S06]  /*00e0*/  VIADD R4, R2, 0xf3000000 ;  /* 0xf300000002047836 */ /* 0x001fcc0000000000 */
[----:B------:R0:W1:Y:S01]  /*00f0*/  MUFU.RSQ R7, R2 ;  /* 0x0000000200077308 */ /* 0x0000620000001400 */
[----:B------:R-:W-:-:S13]  /*0100*/  ISETP.GT.U32.AND P0, PT, R4, 0x727fffff, PT ;  /* 0x727fffff0400780c */ /* 0x000fda0003f04070 */
[----:B0-----:R-:W-:Y:S05]  /*0110*/  @!P0 BRA `(.L_x_1) ;  /* 0x0000000000148947 */ /* 0x001fea0003800000 */
[----:B------:R-:W-:Y:S01]  /*0120*/  BSSY.RECONVERGENT B1, `(.L_x_2) ;  /* 0x0000003000017945 */ /* 0x000fe20003800200 */
[----:B------:R-:W-:-:S07]  /*0130*/  MOV R9, 0x150 ;  /* 0x0000015000097802 */ /* 0x000fce0000000f00 */
[----:B-1----:R-:W-:Y:S05]  /*0140*/  CALL.REL.NOINC `($__internal_0_$__cuda_sm20_sqrt_rn_f32_slowpath) ;  /* 0x00000004007c7944 */ /* 0x002fea0003c00000 */
[----:B------:R-:W-:Y:S05]  /*0150*/  BSYNC.RECONVERGENT B1 ;  /* 0x0000000000017941 */ /* 0x000fea0003800200 */
.L_x_2:
[----:B------:R-:W-:Y:S05]  /*0160*/  BRA `(.L_x_3) ;  /* 0x0000000000107947 */ /* 0x000fea0003800000 */
.L_x_1:
[----:B-1----:R-:W-:Y:S01]  /*0170*/  FMUL.FTZ R3, R2, R7 ;  /* 0x0000000702037220 */ /* 0x002fe20000410000 */
[----:B------:R-:W-:-:S03]  /*0180*/  FMUL.FTZ R7, R7, 0.5 ;  /* 0x3f00000007077820 */ /* 0x000fc60000410000 */
[----:B------:R-:W-:-:S04]  /*0190*/  FFMA R2, -R3, R3, R2 ;  /* 0x0000000303027223 */ /* 0x000fc80000000102 */
[----:B------:R-:W-:-:S07]  /*01a0*/  FFMA R7, R2, R7, R3 ;  /* 0x0000000702077223 */ /* 0x000fce0000000003 */
.L_x_3:
[----:B------:R-:W-:Y:S05]  /*01b0*/  BSYNC.RECONVERGENT B0 ;  /* 0x0000000000007941 */ /* 0x000fea0003800200 */
.L_x_0:
[C---:B------:R-:W-:Y:S01]  /*01c0*/  FMUL R0, R7.reuse, 0.63661974668502807617 ;  /* 0x3f22f98307007820 */ /* 0x040fe20000400000 */
[----:B------:R-:W-:Y:S01]  /*01d0*/  FSETP.GE.AND P0, PT, |R7|, 105615, PT ;  /* 0x47ce47800700780b */ /* 0x000fe20003f06200 */
[----:B------:R-:W0:Y:S01]  /*01e0*/  LDCU.64 UR6, c[0x0][0x358] ;  /* 0x00006b00ff0677ac */ /* 0x000e220008000a00 */
[----:B------:R-:W-:Y:S03]  /*01f0*/  BSSY.RECONVERGENT B0, `(.L_x_4) ;  /* 0x000003e000007945 */ /* 0x000fe60003800200 */
[----:B------:R-:W1:Y:S02]  /*0200*/  F2I.NTZ R0, R0 ;  /* 0x0000000000007305 */ /* 0x000e640000203100 */
[----:B-1----:R-:W-:-:S05]  /*0210*/  I2FP.F32.S32 R2, R0 ;  /* 0x0000000000027245 */ /* 0x002fca0000201400 */
[----:B------:R-:W-:-:S04]  /*0220*/  FFMA R3, R2, -1.5707962512969970703, R7 ;  /* 0xbfc90fda02037823 */ /* 0x000fc80000000007 */
[----:B------:R-:W-:-:S04]  /*0230*/  FFMA R3, R2, -7.5497894158615963534e-08, R3 ;  /* 0xb3a2216802037823 */ /* 0x000fc80000000003 */
[----:B------:R-:W-:Y:S01]  /*0240*/  FFMA R2, R2, -5.3903029534742383927e-15, R3 ;  /* 0xa7c234c502027823 */ /* 0x000fe20000000003 */
[----:B0-----:R-:W-:Y:S06]  /*0250*/  @!P0 BRA `(.L_x_5) ;  /* 0x0000000000dc8947 */ /* 0x001fec0003800000 */
[----:B------:R-:W-:-:S13]  /*0260*/  FSETP.NEU.AND P0, PT, |R7|, +INF , PT ;  /* 0x7f8000000700780b */ /* 0x000fda0003f0d200 */
[----:B------:R-:W-:Y:S01]  /*0270*/  @!P0 FMUL R2, RZ, R7 ;  /* 0x00000007ff028220 */ /* 0x000fe20000400000 */
[----:B------:R-:W-:Y:S01]  /*0280*/  @!P0 MOV R0, RZ ;  /* 0x000000ff00008202 */ /* 0x000fe20000000f00 */
[----:B------:R-:W-:Y:S06]  /*0290*/  @!P0 BRA `(.L_x_5) ;  /* 0x0000000000cc8947 */ /* 0x000fec0003800000 */
[----:B------:R-:W-:Y:S01]  /*02a0*/  IMAD.SHL.U32 R2, R7, 0x100, RZ ;  /* 0x0000010007027824 */ /* 0x000fe200078e00ff */
[----:B------:R-:W-:Y:S01]  /*02b0*/  MOV R0, R1 ;  /* 0x0000000100007202 */ /* 0x000fe20000000f00 */
[----:B------:R-:W-:Y:S01]  /*02c0*/  IMAD.MOV.U32 R6, RZ, RZ, RZ ;  /* 0x000000ffff067224 */ /* 0x000fe200078e00ff */
[----:B------:R-:W0:Y:S02]  /*02d0*/  LDCU.64 UR8, c[0x4][0x8] ;  /* 0x01000100ff0877ac */ /* 0x000e240008000a00 */
[----:B------:R-:W-:Y:S01]  /*02e0*/  LOP3.LUT R13, R2, 0x80000000, RZ, 0xfc, !PT ;  /* 0x80000000020d7812 */ /* 0x000fe200078efcff */
[----:B------:R-:W-:Y:S01]  /*02f0*/  UMOV UR5, URZ ;  /* 0x000000ff00057c82 */ /* 0x000fe20008000000 */
[----:B------:R-:W-:-:S05]  /*0300*/  UMOV UR4, URZ ;  /* 0x000000ff00047c82 */ /* 0x000fca0008000000 */
.L_x_6:
[----:B0-----:R-:W-:Y:S02]  /*0310*/  IMAD.U32 R8, RZ, RZ, UR8 ;  /* 0x00000008ff087e24 */ /* 0x001fe4000f8e00ff */
[----:B------:R-:W-:-:S05]  /*0320*/  IMAD.U32 R9, RZ, RZ, UR9 ;  /* 0x00000009ff097e24 */ /* 0x000fca000f8e00ff */
[----:B------:R-:W2:Y:S01]  /*0330*/  LDG.E.CONSTANT R2, desc[UR6][R8.64] ;  /* 0x0000000608027981 */ /* 0x000ea2000c1e9900 */
[----:B------:R-:W-:Y:S02]  /*0340*/  UIADD3 UR8, UP0, UPT, UR8, 0x4, URZ ;  /* 0x0000000408087890 */ /* 0x000fe4000ff1e0ff */
[----:B------:R-:W-:Y:S02]  /*0350*/  UIADD3 UR4, UPT, UPT, UR4, 0x1, URZ ;  /* 0x0000000104047890 */ /* 0x000fe4000fffe0ff */
[----:B------:R-:W-:Y:S02]  /*0360*/  UIADD3.X UR9, UPT, UPT, URZ, UR9, URZ, UP0, !UPT ;  /* 0x00000009ff097290 */ /* 0x000fe400087fe4ff */
[----:B------:R-:W-:Y:S01]  /*0370*/  UISETP.NE.AND UP0, UPT, UR4, 0x6, UPT ;  /* 0x000000060400788c */ /* 0x000fe2000bf05270 */
[----:B--2---:R-:W-:-:S03]  /*0380*/  IMAD.WIDE.U32 R2, R2, R13, RZ ;  /* 0x0000000d02027225 */ /* 0x004fc600078e00ff */
[----:B------:R-:W-:-:S04]  /*0390*/  IADD3 R11, P0, PT, R2, R6, RZ ;  /* 0x00000006020b7210 */ /* 0x000fc80007f1e0ff */
[----:B------:R-:W-:Y:S01]  /*03a0*/  IADD3.X R6, PT, PT, R3, UR5, RZ, P0, !PT ;  /* 0x0000000503067c10 */ /* 0x000fe200087fe4ff */
[----:B------:R0:W-:Y:S02]  /*03b0*/  STL [R0], R11 ;  /* 0x0000000b00007387 */ /* 0x0001e40000100800 */
[----:B0-----:R-:W-:Y:S01]  /*03c0*/  IADD3 R0, PT, PT, R0, 0x4, RZ ;  /* 0x0000000400007810 */ /* 0x001fe20007ffe0ff */
[----:B------:R-:W-:Y:S06]  /*03d0*/  BRA.U UP0, `(.L_x_6) ;  /* 0xfffffffd00cc7547 */ /* 0x000fec000b83ffff */
[----:B------:R-:W-:Y:S01]  /*03e0*/  SHF.R.U32.HI R4, RZ, 0x17, R7 ;  /* 0x00000017ff047819 */ /* 0x000fe20000011607 */
[----:B------:R0:W-:Y:S03]  /*03f0*/  STL [R1+0x18], R6 ;  /* 0x0000180601007387 */ /* 0x0001e60000100800 */
[C---:B------:R-:W-:Y:S02]  /*0400*/  LOP3.LUT R0, R4.reuse, 0xe0, RZ, 0xc0, !PT ;  /* 0x000000e004007812 */ /* 0x040fe400078ec0ff */
[----:B------:R-:W-:-:S03]  /*0410*/  LOP3.LUT P0, RZ, R4, 0x1f, RZ, 0xc0, !PT ;  /* 0x0000001f04ff7812 */ /* 0x000fc6000780c0ff */
[----:B------:R-:W-:-:S05]  /*0420*/  VIADD R0, R0, 0xffffff80 ;  /* 0xffffff8000007836 */ /* 0x000fca0000000000 */
[----:B------:R-:W-:-:S05]  /*0430*/  SHF.R.U32.HI R0, RZ, 0x5, R0 ;  /* 0x00000005ff007819 */ /* 0x000fca0000011600 */
[----:B------:R-:W-:-:S05]  /*0440*/  IMAD R10, R0, -0x4, R1 ;  /* 0xfffffffc000a7824 */ /* 0x000fca00078e0201 */
[----:B------:R-:W2:Y:S04]  /*0450*/  LDL R0, [R10+0x18] ;  /* 0x000018000a007983 */ /* 0x000ea80000100800 */
[----:B------:R-:W2:Y:S04]  /*0460*/  LDL R3, [R10+0x14] ;  /* 0x000014000a037983 */ /* 0x000ea80000100800 */
[----:B------:R-:W3:Y:S01]  /*0470*/  @P0 LDL R2, [R10+0x10] ;  /* 0x000010000a020983 */ /* 0x000ee20000100800 */
[----:B------:R-:W-:Y:S01]  /*0480*/  LOP3.LUT R4, R4, 0x1f, RZ, 0xc0, !PT ;  /* 0x0000001f04047812 */ /* 0x000fe200078ec0ff */
[----:B------:R-:W-:Y:S01]  /*0490*/  UMOV UR4, 0x54442d19 ;  /* 0x54442d1900047882 */ /* 0x000fe20000000000 */
[----:B------:R-:W-:-:S02]  /*04a0*/  UMOV UR5, 0x3bf921fb ;  /* 0x3bf921fb00057882 */ /* 0x000fc40000000000 */
[-C--:B--2---:R-:W-:Y:S02]  /*04b0*/  @P0 SHF.L.W.U32.HI R0, R3, R4.reuse, R0 ;  /* 0x0000000403000219 */ /* 0x084fe40000010e00 */
[----:B---3--:R-:W-:Y:S02]  /*04c0*/  @P0 SHF.L.W.U32.HI R3, R2, R4, R3 ;  /* 0x0000000402030219 */ /* 0x008fe40000010e03 */
[----:B------:R-:W-:Y:S02]  /*04d0*/  ISETP.GE.AND P0, PT, R7, RZ, PT ;  /* 0x000000ff0700720c */ /* 0x000fe40003f06270 */
[C---:B------:R-:W-:Y:S01]  /*04e0*/  SHF.L.W.U32.HI R2, R3.reuse, 0x2, R0 ;  /* 0x0000000203027819 */ /* 0x040fe20000010e00 */
[----:B------:R-:W-:-:S03]  /*04f0*/  IMAD.SHL.U32 R3, R3, 0x4, RZ ;  /* 0x0000000403037824 */ /* 0x000fc600078e00ff */
[----:B------:R-:W-:Y:S02]  /*0500*/  SHF.R.S32.HI R4, RZ, 0x1f, R2 ;  /* 0x0000001fff047819 */ /* 0x000fe40000011402 */
[----:B------:R-:W-:Y:S02]  /*0510*/  LOP3.LUT R7, R2, R7, RZ, 0x3c, !PT ;  /* 0x0000000702077212 */ /* 0x000fe400078e3cff */
[C---:B------:R-:W-:Y:S02]  /*0520*/  LOP3.LUT R8, R4.reuse, R3, RZ, 0x3c, !PT ;  /* 0x0000000304087212 */ /* 0x040fe400078e3cff */
[----:B------:R-:W-:Y:S02]  /*0530*/  LOP3.LUT R9, R4, R2, RZ, 0x3c, !PT ;  /* 0x0000000204097212 */ /* 0x000fe400078e3cff */
[----:B------:R-:W-:Y:S02]  /*0540*/  SHF.R.U32.HI R3, RZ, 0x1e, R0 ;  /* 0x0000001eff037819 */ /* 0x000fe40000011600 */
[----:B------:R-:W-:-:S02]  /*0550*/  ISETP.GE.AND P1, PT, R7, RZ, PT ;  /* 0x000000ff0700720c */ /* 0x000fc40003f26270 */
[----:B------:R-:W1:Y:S01]  /*0560*/  I2F.F64.S64 R8, R8 ;  /* 0x0000000800087312 */ /* 0x000e620000301c00 */
[----:B------:R-:W-:-:S04]  /*0570*/  LEA.HI R0, R2, R3, RZ, 0x1 ;  /* 0x0000000302007211 */ /* 0x000fc800078f08ff */
[----:B------:R-:W-:-:S05]  /*0580*/  IADD3 R2, PT, PT, -R0, RZ, RZ ;  /* 0x000000ff00027210 */ /* 0x000fca0007ffe1ff */
[----:B------:R-:W-:Y:S01]  /*0590*/  @!P0 IMAD.MOV.U32 R0, RZ, RZ, R2 ;  /* 0x000000ffff008224 */ /* 0x000fe200078e0002 */
[----:B-1----:R-:W-:-:S10]  /*05a0*/  DMUL R10, R8, UR4 ;  /* 0x00000004080a7c28 */ /* 0x002fd40008000000 */
[----:B------:R-:W1:Y:S02]  /*05b0*/  F2F.F32.F64 R10, R10 ;  /* 0x0000000a000a7310 */ /* 0x000e640000301000 */
[----:B01----:R-:W-:-:S07]  /*05c0*/  FSEL R2, -R10, R10, !P1 ;  /* 0x0000000a0a027208 */ /* 0x003fce0004800100 */
.L_x_5:
[----:B------:R-:W-:Y:S05]  /*05d0*/  BSYNC.RECONVERGENT B0 ;  /* 0x0000000000007941 */ /* 0x000fea0003800200 */
.L_x_4:
[----:B------:R-:W-:Y:S02]  /*05e0*/  IMAD.MOV.U32 R4, RZ, RZ, 0x37cbac00 ;  /* 0x37cbac00ff047424 */ /* 0x000fe400078e00ff */
[----:B------:R-:W-:Y:S01]  /*05f0*/  FMUL R7, R2, R2 ;  /* 0x0000000202077220 */ /* 0x000fe20000400000 */
[C---:B------:R-:W-:Y:S01]  /*0600*/  LOP3.LUT R6, R0.reuse, 0x1, RZ, 0xc0, !PT ;  /* 0x0000000100067812 */ /* 0x040fe200078ec0ff */
[----:B------:R-:W-:Y:S01]  /*0610*/  IMAD.MOV.U32 R9, RZ, RZ, 0x3effffff ;  /* 0x3effffffff097424 */ /* 0x000fe200078e00ff */
[----:B------:R-:W-:Y:S01]  /*0620*/  LOP3.LUT P1, RZ, R0, 0x2, RZ, 0xc0, !PT ;  /* 0x0000000200ff7812 */ /* 0x000fe2000782c0ff */
[----:B------:R-:W-:Y:S01]  /*0630*/  FFMA R3, R7, R4, -0.0013887860113754868507 ;  /* 0xbab607ed07037423 */ /* 0x000fe20000000004 */
[----:B------:R-:W-:Y:S02]  /*0640*/  ISETP.NE.U32.AND P0, PT, R6, 0x1, PT ;  /* 0x000000010600780c */ /* 0x000fe40003f05070 */
[----:B------:R-:W-:Y:S02]  /*0650*/  MOV R6, 0x3d2aaabb ;  /* 0x3d2aaabb00067802 */ /* 0x000fe40000000f00 */
[----:B------:R-:W-:-:S02]  /*0660*/  FSEL R4, R3, -0.00019574658654164522886, !P0 ;  /* 0xb94d415303047808 */ /* 0x000fc40004000000 */
[----:B------:R-:W-:Y:S02]  /*0670*/  FSEL R6, R6, 0.0083327032625675201416, !P0 ;  /* 0x3c0885e406067808 */ /* 0x000fe40004000000 */
[----:B------:R-:W-:Y:S02]  /*0680*/  FSEL R9, -R9, -0.16666662693023681641, !P0 ;  /* 0xbe2aaaa809097808 */ /* 0x000fe40004000100 */
[----:B------:R-:W-:Y:S01]  /*0690*/  FSEL R0, R2, 1, P0 ;  /* 0x3f80000002007808 */ /* 0x000fe20000000000 */
[C---:B------:R-:W-:Y:S01]  /*06a0*/  FFMA R4, R7.reuse, R4, R6 ;  /* 0x0000000407047223 */ /* 0x040fe20000000006 */
[----:B------:R-:W0:Y:S03]  /*06b0*/  LDC.64 R2, c[0x4][RZ] ;  /* 0x01000000ff027b82 */ /* 0x000e260000000a00 */
[C---:B------:R-:W-:Y:S01]  /*06c0*/  FFMA R4, R7.reuse, R4, R9 ;  /* 0x0000000407047223 */ /* 0x040fe20000000009 */
[----:B------:R-:W-:-:S04]  /*06d0*/  FFMA R7, R7, R0, RZ ;  /* 0x0000000007077223 */ /* 0x000fc800000000ff */
[----:B------:R-:W-:-:S04]  /*06e0*/  FFMA R0, R7, R4, R0 ;  /* 0x0000000407007223 */ /* 0x000fc80000000000 */
[----:B------:R-:W-:-:S04]  /*06f0*/  @P1 FADD R0, RZ, -R0 ;  /* 0x80000000ff001221 */ /* 0x000fc80000000000 */
[----:B------:R-:W1:Y:S01]  /*0700*/  F2I.TRUNC.NTZ R7, R0 ;  /* 0x0000000000077305 */ /* 0x000e62000020f100 */
[----:B0-----:R-:W-:-:S05]  /*0710*/  IMAD.WIDE R2, R5, 0x4, R2 ;  /* 0x0000000405027825 */ /* 0x001fca00078e0202 */
[----:B-1----:R-:W-:Y:S01]  /*0720*/  STG.E desc[UR6][R2.64], R7 ;  /* 0x0000000702007986 */ /* 0x002fe2000c101906 */
[----:B------:R-:W-:Y:S05]  /*0730*/  EXIT ;  /* 0x000000000000794d */ /* 0x000fea0003800000 */
        .weak           $__internal_0_$__cuda_sm20_sqrt_rn_f32_slowpath
        .type           $__internal_0_$__cuda_sm20_sqrt_rn_f32_slowpath,@function
        .size           $__internal_0_$__cuda_sm20_sqrt_rn_f32_slowpath,(.L_x_9 - $__internal_0_$__cuda_sm20_sqrt_rn_f32_slowpath)
$__internal_0_$__cuda_sm20_sqrt_rn_f32_slowpath:
[----:B------:R-:W-:-:S13]  /*0740*/  LOP3.LUT P0, RZ, R2, 0x7fffffff, RZ, 0xc0, !PT ;  /* 0x7fffffff02ff7812 */ /* 0x000fda000780c0ff */
[----:B------:R-:W-:Y:S05]  /*0750*/  @!P0 BRA `(.L_x_7) ;  /* 0x0000000000448947 */ /* 0x000fea0003800000 */
[----:B------:R-:W-:Y:S01]  /*0760*/  FSETP.GEU.FTZ.AND P0, PT, R2, RZ, PT ;  /* 0x000000ff0200720b */ /* 0x000fe20003f1e000 */
[----:B------:R-:W-:-:S12]  /*0770*/  IMAD.MOV.U32 R0, RZ, RZ, R2 ;  /* 0x000000ffff007224 */ /* 0x000fd800078e0002 */
[----:B------:R-:W-:Y:S01]  /*0780*/  @!P0 MOV R2, 0x7fffffff ;  /* 0x7fffffff00028802 */ /* 0x000fe20000000f00 */
[----:B------:R-:W-:Y:S06]  /*0790*/  @!P0 BRA `(.L_x_7) ;  /* 0x0000000000348947 */ /* 0x000fec0003800000 */
[----:B------:R-:W-:-:S13]  /*07a0*/  FSETP.GTU.FTZ.AND P0, PT, |R0|, +INF , PT ;  /* 0x7f8000000000780b */ /* 0x000fda0003f1c200 */
[----:B------:R-:W-:Y:S01]  /*07b0*/  @P0 FADD.FTZ R2, R0, 1 ;  /* 0x3f80000000020421 */ /* 0x000fe20000010000 */
[----:B------:R-:W-:Y:S06]  /*07c0*/  @P0 BRA `(.L_x_7) ;  /* 0x0000000000280947 */ /* 0x000fec0003800000 */
[----:B------:R-:W-:-:S13]  /*07d0*/  FSETP.NEU.FTZ.AND P0, PT, |R0|, +INF , PT ;  /* 0x7f8000000000780b */ /* 0x000fda0003f1d200 */
[----:B------:R-:W-:-:S04]  /*07e0*/  @P0 FFMA R3, R0, 1.84467440737095516160e+19, RZ ;  /* 0x5f80000000030823 */ /* 0x000fc800000000ff */
[----:B------:R-:W0:Y:S02]  /*07f0*/  @P0 MUFU.RSQ R2, R3 ;  /* 0x0000000300020308 */ /* 0x000e240000001400 */
[----:B0-----:R-:W-:Y:S01]  /*0800*/  @P0 FMUL.FTZ R4, R3, R2 ;  /* 0x0000000203040220 */ /* 0x001fe20000410000 */
[----:B------:R-:W-:Y:S01]  /*0810*/  @P0 FMUL.FTZ R8, R2, 0.5 ;  /* 0x3f00000002080820 */ /* 0x000fe20000410000 */
[----:B------:R-:W-:Y:S02]  /*0820*/  @!P0 IMAD.MOV.U32 R2, RZ, RZ, R0 ;  /* 0x000000ffff028224 */ /* 0x000fe400078e0000 */
[----:B------:R-:W-:-:S04]  /*0830*/  @P0 FADD.FTZ R6, -R4, -RZ ;  /* 0x800000ff04060221 */ /* 0x000fc80000010100 */
[----:B------:R-:W-:-:S04]  /*0840*/  @P0 FFMA R7, R4, R6, R3 ;  /* 0x0000000604070223 */ /* 0x000fc80000000003 */
[----:B------:R-:W-:-:S04]  /*0850*/  @P0 FFMA R7, R7, R8, R4 ;  /* 0x0000000807070223 */ /* 0x000fc80000000004 */
[----:B------:R-:W-:-:S07]  /*0860*/  @P0 FMUL.FTZ R2, R7, 2.3283064365386962891e-10 ;  /* 0x2f80000007020820 */ /* 0x000fce0000410000 */
.L_x_7:
[----:B------:R-:W-:Y:S01]  /*0870*/  HFMA2 R3, -RZ, RZ, 0, 0 ;  /* 0x00000000ff037431 */ /* 0x000fe200000001ff */
[----:B------:R-:W-:Y:S01]  /*0880*/  MOV R7, R2 ;  /* 0x0000000200077202 */ /* 0x000fe20000000f00 */
[----:B------:R-:W-:-:S04]  /*0890*/  IMAD.MOV.U32 R2, RZ, RZ, R9 ;  /* 0x000000ffff027224 */ /* 0x000fc800078e0009 */
[----:B------:R-:W-:Y:S05]  /*08a0*/  RET.REL.NODEC R2 `(_Z6kernelv) ;  /* 0xfffffff402d47950 */ /* 0x000fea0003c3ffff */
.L_x_8:
[----:B------:R-:W-:-:S00]  /*08b0*/  BRA `(.L_x_8) ;  /* 0xfffffffc00fc7947 */ /* 0x000fc0000383ffff */
[----:B------:R-:W-:-:S00]  /*08c0*/  NOP ;  /* 0x0000000000007918 */ /* 0x000fc00000000000 */
        /* <DEDUP_REMOVED lines=11> */
.L_x_9:


//--------------------- .nv.global.init           --------------------------
	.section	.nv.global.init,"aw",@progbits
	.align	4
.nv.global.init:
	.type		__cudart_i2opi_f,@object
	.size		__cudart_i2opi_f,(.L_1 - __cudart_i2opi_f)
__cudart_i2opi_f:
        /*0000*/ 	.byte	0x41, 0x90, 0x43, 0x3c, 0x99, 0x95, 0x62, 0xdb, 0xc0, 0xdd, 0x34, 0xf5, 0xd1, 0x57, 0x27, 0xfc
        /*0010*/ 	.byte	0x29, 0x15, 0x44, 0x4e, 0x6e, 0x83, 0xf9, 0xa2
.L_1:


//--------------------- .nv.shared.reserved.0     --------------------------
	.section	.nv.shared.reserved.0,"aw",@nobits
	.weak		__nv_reservedSMEM_offset_0_alias
	.size		__nv_reservedSMEM_offset_0_alias, 0, 64
	.other		__nv_reservedSMEM_offset_0_alias,@"STO_CUDA_RESERVED_SHARED STV_DEFAULT"
__nv_reservedSMEM_offset_0_alias:
	.zero		0
	.zero		64


//--------------------- .nv.global                --------------------------
	.section	.nv.global,"aw",@nobits
	.align	4
.nv.global:
	.type		managed_arr,@object
	.size		managed_arr,(.L_0 - managed_arr)
	.other		managed_arr,@"STV_DEFAULT STO_CUDA_MANAGED"
managed_arr:
	.zero		4194304
.L_0:


//--------------------- .nv.constant0._Z6kernelv  --------------------------
	.section	.nv.constant0._Z6kernelv,"a",@progbits
	.sectionflags	@""
	.align	4
.nv.constant0._Z6kernelv:
	.zero		896


//--------------------- SYMBOLS --------------------------

	.type		.nv.reservedSmem.offset0,@object
	.size		.nv.reservedSmem.offset0,0x4
